	.headerflags	@"EF_CUDA_TEXMODE_UNIFIED EF_CUDA_64BIT_ADDRESS EF_CUDA_ACCELERATORS EF_CUDA_SM90 EF_CUDA_VIRTUAL_SM(EF_CUDA_SM90)"
	.elftype	@"ET_EXEC"


//--------------------- .nv.info                  --------------------------
	.section	.nv.info,"",@"SHT_CUDA_INFO"
	.align	4


	//----- nvinfo : EIATTR_REGCOUNT
	.align		4
        /*0000*/ 	.byte	0x04, 0x2f
        /*0002*/ 	.short	(.L_1 - .L_0)
	.align		4
.L_0:
        /*0004*/ 	.word	index@(triton_poi_fused_add_mean_pow_sub_6)
        /*0008*/ 	.word	0x00000014


	//----- nvinfo : EIATTR_MIN_STACK_SIZE
	.align		4
.L_1:
        /*000c*/ 	.byte	0x04, 0x12
        /*000e*/ 	.short	(.L_3 - .L_2)
	.align		4
.L_2:
        /*0010*/ 	.word	index@(triton_poi_fused_add_mean_pow_sub_6)
        /*0014*/ 	.word	0x00000000


	//----- nvinfo : EIATTR_FRAME_SIZE
	.align		4
.L_3:
        /*0018*/ 	.byte	0x04, 0x11
        /*001a*/ 	.short	(.L_5 - .L_4)
	.align		4
.L_4:
        /*001c*/ 	.word	index@(triton_poi_fused_add_mean_pow_sub_6)
        /*0020*/ 	.word	0x00000000


	//----- nvinfo : EIATTR_MIN_STACK_SIZE
	.align		4
.L_5:
        /*0024*/ 	.byte	0x04, 0x12
        /*0026*/ 	.short	(.L_7 - .L_6)
	.align		4
.L_6:
        /*0028*/ 	.word	index@(triton_poi_fused_add_mean_pow_sub_6)
        /*002c*/ 	.word	0x00000000
.L_7:


//--------------------- .nv.info.triton_poi_fused_add_mean_pow_sub_6 --------------------------
	.section	.nv.info.triton_poi_fused_add_mean_pow_sub_6,"",@"SHT_CUDA_INFO"
	.sectionflags	@""
	.align	4


	//----- nvinfo : EIATTR_CUDA_API_VERSION
	.align		4
        /*0000*/ 	.byte	0x04, 0x37
        /*0002*/ 	.short	(.L_9 - .L_8)
.L_8:
        /*0004*/ 	.word	0x0000007c


	//----- nvinfo : EIATTR_KPARAM_INFO
	.align		4
.L_9:
        /*0008*/ 	.byte	0x04, 0x17
        /*000a*/ 	.short	(.L_11 - .L_10)
.L_10:
        /*000c*/ 	.word	0x00000000
        /*0010*/ 	.short	0x0004
        /*0012*/ 	.short	0x0020
        /*0014*/ 	.byte	0x00, 0xf0, 0x11, 0x00


	//----- nvinfo : EIATTR_KPARAM_INFO
	.align		4
.L_11:
        /*0018*/ 	.byte	0x04, 0x17
        /*001a*/ 	.short	(.L_13 - .L_12)
.L_12:
        /*001c*/ 	.word	0x00000000
        /*0020*/ 	.short	0x0003
        /*0022*/ 	.short	0x0018
        /*0024*/ 	.byte	0x00, 0xf4, 0x21, 0x00


	//----- nvinfo : EIATTR_KPARAM_INFO
	.align		4
.L_13:
        /*0028*/ 	.byte	0x04, 0x17
        /*002a*/ 	.short	(.L_15 - .L_14)
.L_14:
        /*002c*/ 	.word	0x00000000
        /*0030*/ 	.short	0x0002
        /*0032*/ 	.short	0x0010
        /*0034*/ 	.byte	0x00, 0xf4, 0x21, 0x00


	//----- nvinfo : EIATTR_KPARAM_INFO
	.align		4
.L_15:
        /*0038*/ 	.byte	0x04, 0x17
        /*003a*/ 	.short	(.L_17 - .L_16)
.L_16:
        /*003c*/ 	.word	0x00000000
        /*0040*/ 	.short	0x0001
        /*0042*/ 	.short	0x0008
        /*0044*/ 	.byte	0x00, 0xf4, 0x21, 0x00


	//----- nvinfo : EIATTR_KPARAM_INFO
	.align		4
.L_17:
        /*0048*/ 	.byte	0x04, 0x17
        /*004a*/ 	.short	(.L_19 - .L_18)
.L_18:
        /*004c*/ 	.word	0x00000000
        /*0050*/ 	.short	0x0000
        /*0052*/ 	.short	0x0000
        /*0054*/ 	.byte	0x00, 0xf4, 0x21, 0x00


	//----- nvinfo : EIATTR_SPARSE_MMA_MASK
	.align		4
.L_19:
        /*0058*/ 	.byte	0x03, 0x50
        /*005a*/ 	.short	0x0000


	//----- nvinfo : EIATTR_MAXREG_COUNT
	.align		4
        /*005c*/ 	.byte	0x03, 0x1b
        /*005e*/ 	.short	0x00ff


	//----- nvinfo : EIATTR_EXIT_INSTR_OFFSETS
	.align		4
        /*0060*/ 	.byte	0x04, 0x1c
        /*0062*/ 	.short	(.L_21 - .L_20)


	//   ....[0]....
.L_20:
        /*0064*/ 	.word	0x00000310


	//   ....[1]....
        /*0068*/ 	.word	0x00000340


	//----- nvinfo : EIATTR_REQNTID
	.align		4
.L_21:
        /*006c*/ 	.byte	0x04, 0x10
        /*006e*/ 	.short	(.L_23 - .L_22)
.L_22:
        /*0070*/ 	.word	0x00000020
        /*0074*/ 	.word	0x00000001
        /*0078*/ 	.word	0x00000001


	//----- nvinfo : EIATTR_CBANK_PARAM_SIZE
	.align		4
.L_23:
        /*007c*/ 	.byte	0x03, 0x19
        /*007e*/ 	.short	0x0024


	//----- nvinfo : EIATTR_PARAM_CBANK
	.align		4
        /*0080*/ 	.byte	0x04, 0x0a
        /*0082*/ 	.short	(.L_25 - .L_24)
	.align		4
.L_24:
        /*0084*/ 	.word	index@(.nv.constant0.triton_poi_fused_add_mean_pow_sub_6)
        /*0088*/ 	.short	0x0210
        /*008a*/ 	.short	0x0024


	//----- nvinfo : EIATTR_SW_WAR
	.align		4
.L_25:
        /*008c*/ 	.byte	0x04, 0x36
        /*008e*/ 	.short	(.L_27 - .L_26)
.L_26:
        /*0090*/ 	.word	0x00000008
.L_27:


//--------------------- .nv.callgraph             --------------------------
	.section	.nv.callgraph,"",@"SHT_CUDA_CALLGRAPH"
	.align	4
	.sectionentsize	8
	.align		4
        /*0000*/ 	.word	0x00000000
	.align		4
        /*0004*/ 	.word	0xffffffff
	.align		4
        /*0008*/ 	.word	0x00000000
	.align		4
        /*000c*/ 	.word	0xfffffffe
	.align		4
        /*0010*/ 	.word	0x00000000
	.align		4
        /*0014*/ 	.word	0xfffffffd
	.align		4
        /*0018*/ 	.word	0x00000000
	.align		4
        /*001c*/ 	.word	0xfffffffc


//--------------------- .text.triton_poi_fused_add_mean_pow_sub_6 --------------------------
	.section	.text.triton_poi_fused_add_mean_pow_sub_6,"ax",@progbits
	.align	128
        .global         triton_poi_fused_add_mean_pow_sub_6
        .type           triton_poi_fused_add_mean_pow_sub_6,@function
        .size           triton_poi_fused_add_mean_pow_sub_6,(.L_x_1 - triton_poi_fused_add_mean_pow_sub_6)
        .other          triton_poi_fused_add_mean_pow_sub_6,@"STO_CUDA_ENTRY STV_DEFAULT"
triton_poi_fused_add_mean_pow_sub_6:
.text.triton_poi_fused_add_mean_pow_sub_6:
[----:B------:R-:W0:Y:S02]  /*0000*/  LDC R1, c[0x0][0x28] ;  /* 0x00000a00ff017b82 */ /* 0x000e240000000800 */
[----:B------:R-:W1:Y:S01]  /*0010*/  S2R R14, SR_TID.X ;  /* 0x00000000000e7919 */ /* 0x000e620000002100 */
[----:B------:R-:W2:Y:S01]  /*0020*/  LDC.64 R2, c[0x0][0x210] ;  /* 0x00008400ff027b82 */ /* 0x000ea20000000a00 */
[----:B------:R-:W-:Y:S01]  /*0030*/  HFMA2.MMA R13, -RZ, RZ, 0, 0 ;  /* 0x00000000ff0d7435 */ /* 0x000fe200000001ff */
[----:B------:R-:W-:Y:S01]  /*0040*/  CS2R R8, SRZ ;  /* 0x0000000000087805 */ /* 0x000fe2000001ff00 */
[----:B------:R-:W3:Y:S01]  /*0050*/  S2R R11, SR_CTAID.X ;  /* 0x00000000000b7919 */ /* 0x000ee20000002500 */
[----:B------:R-:W-:Y:S01]  /*0060*/  ULDC.64 UR4, c[0x0][0x208] ;  /* 0x0000820000047ab9 */ /* 0x000fe20000000a00 */
[----:B------:R-:W-:-:S03]  /*0070*/  MOV R10, RZ ;  /* 0x000000ff000a7202 */ /* 0x000fc60000000f00 */
[----:B------:R-:W4:Y:S01]  /*0080*/  LDC.64 R4, c[0x0][0x218] ;  /* 0x00008600ff047b82 */ /* 0x000f220000000a00 */
[----:B-1----:R-:W-:-:S04]  /*0090*/  LOP3.LUT R0, R14, 0xf, RZ, 0xc0, !PT ;  /* 0x0000000f0e007812 */ /* 0x002fc800078ec0ff */
[----:B---3--:R-:W-:Y:S01]  /*00a0*/  LEA R11, R11, R0, 0x4 ;  /* 0x000000000b0b7211 */ /* 0x008fe200078e20ff */
[----:B------:R-:W-:-:S03]  /*00b0*/  HFMA2.MMA R0, -RZ, RZ, 0, 0 ;  /* 0x00000000ff007435 */ /* 0x000fc600000001ff */
[C---:B------:R-:W-:Y:S02]  /*00c0*/  ISETP.GE.AND P0, PT, R11.reuse, 0x10, PT ;  /* 0x000000100b00780c */ /* 0x040fe40003f06270 */
[----:B------:R-:W-:-:S05]  /*00d0*/  SHF.L.U32 R7, R11, 0x2, RZ ;  /* 0x000000020b077819 */ /* 0x000fca00000006ff */
[----:B--2---:R-:W-:-:S04]  /*00e0*/  IMAD.WIDE R2, R7, 0x4, R2 ;  /* 0x0000000407027825 */ /* 0x004fc800078e0202 */
[----:B----4-:R-:W-:Y:S01]  /*00f0*/  IMAD.WIDE R4, R7, 0x4, R4 ;  /* 0x0000000407047825 */ /* 0x010fe200078e0204 */
[----:B------:R-:W-:Y:S01]  /*0100*/  CS2R R6, SRZ ;  /* 0x0000000000067805 */ /* 0x000fe2000001ff00 */
[----:B------:R-:W2:Y:S01]  /*0110*/  @!P0 LDG.E.EL R0, desc[UR4][R2.64] ;  /* 0x0000000402008981 */ /* 0x000ea2000c2e1900 */
[----:B------:R-:W-:-:S03]  /*0120*/  MOV R15, RZ ;  /* 0x000000ff000f7202 */ /* 0x000fc60000000f00 */
[----:B------:R-:W3:Y:S04]  /*0130*/  @!P0 LDG.E.EL R9, desc[UR4][R4.64+0x4] ;  /* 0x0000040404098981 */ /* 0x000ee8000c2e1900 */
[----:B------:R-:W3:Y:S04]  /*0140*/  @!P0 LDG.E.EL R6, desc[UR4][R2.64+0x4] ;  /* 0x0000040402068981 */ /* 0x000ee8000c2e1900 */
[----:B------:R-:W2:Y:S04]  /*0150*/  @!P0 LDG.E.EL R7, desc[UR4][R4.64] ;  /* 0x0000000404078981 */ /* 0x000ea8000c2e1900 */
[----:B------:R-:W4:Y:S04]  /*0160*/  @!P0 LDG.E.EL R8, desc[UR4][R2.64+0x8] ;  /* 0x0000080402088981 */ /* 0x000f28000c2e1900 */
[----:B------:R-:W4:Y:S04]  /*0170*/  @!P0 LDG.E.EL R13, desc[UR4][R4.64+0x8] ;  /* 0x00000804040d8981 */ /* 0x000f28000c2e1900 */
[----:B------:R-:W5:Y:S04]  /*0180*/  @!P0 LDG.E.EL R10, desc[UR4][R2.64+0xc] ;  /* 0x00000c04020a8981 */ /* 0x000f68000c2e1900 */
[----:B------:R-:W5:Y:S01]  /*0190*/  @!P0 LDG.E.EL R15, desc[UR4][R4.64+0xc] ;  /* 0x00000c04040f8981 */ /* 0x000f62000c2e1900 */
[----:B------:R-:W-:-:S04]  /*01a0*/  LOP3.LUT P0, RZ, R14, 0x10, RZ, 0xc0, !PT ;  /* 0x000000100eff7812 */ /* 0x000fc8000780c0ff */
[----:B------:R-:W-:Y:S01]  /*01b0*/  ISETP.LT.AND P0, PT, R11, 0x10, !P0 ;  /* 0x000000100b00780c */ /* 0x000fe20004701270 */
[----:B---3--:R-:W-:Y:S01]  /*01c0*/  FADD R17, R9, R6 ;  /* 0x0000000609117221 */ /* 0x008fe20000000000 */
[----:B--2---:R-:W-:Y:S02]  /*01d0*/  FADD R0, R7, R0 ;  /* 0x0000000007007221 */ /* 0x004fe40000000000 */
[----:B------:R-:W1:Y:S01]  /*01e0*/  LDC.64 R6, c[0x0][0x220] ;  /* 0x00008800ff067b82 */ /* 0x000e620000000a00 */
[----:B----4-:R-:W-:Y:S01]  /*01f0*/  FADD R13, R13, R8 ;  /* 0x000000080d0d7221 */ /* 0x010fe20000000000 */
[----:B------:R-:W-:-:S04]  /*0200*/  FADD R8, R0, R17 ;  /* 0x0000001100087221 */ /* 0x000fc80000000000 */
[----:B------:R-:W-:Y:S01]  /*0210*/  FADD R9, R8, R13 ;  /* 0x0000000d08097221 */ /* 0x000fe20000000000 */
[----:B-----5:R-:W-:-:S04]  /*0220*/  FADD R10, R15, R10 ;  /* 0x0000000a0f0a7221 */ /* 0x020fc80000000000 */
[----:B------:R-:W-:Y:S02]  /*0230*/  FADD R12, R10, R9 ;  /* 0x000000090a0c7221 */ /* 0x000fe40000000000 */
[----:B------:R-:W2:Y:S02]  /*0240*/  LDC.64 R8, c[0x0][0x228] ;  /* 0x00008a00ff087b82 */ /* 0x000ea40000000a00 */
[----:B------:R-:W-:-:S04]  /*0250*/  FMUL R15, R12, 0.25 ;  /* 0x3e8000000c0f7820 */ /* 0x000fc80000400000 */
[--C-:B------:R-:W-:Y:S01]  /*0260*/  FADD R17, R17, -R15.reuse ;  /* 0x8000000f11117221 */ /* 0x100fe20000000000 */
[----:B------:R-:W-:-:S03]  /*0270*/  FADD R0, R0, -R15 ;  /* 0x8000000f00007221 */ /* 0x000fc60000000000 */
[----:B------:R-:W-:Y:S01]  /*0280*/  FMUL R17, R17, R17 ;  /* 0x0000001111117220 */ /* 0x000fe20000400000 */
[----:B-1----:R-:W-:-:S04]  /*0290*/  IMAD.WIDE R2, R11, 0x4, R6 ;  /* 0x000000040b027825 */ /* 0x002fc800078e0206 */
[----:B------:R-:W-:Y:S01]  /*02a0*/  FFMA R17, R0, R0, R17 ;  /* 0x0000000000117223 */ /* 0x000fe20000000011 */
[--C-:B------:R-:W-:Y:S01]  /*02b0*/  FADD R0, R13, -R15.reuse ;  /* 0x8000000f0d007221 */ /* 0x100fe20000000000 */
[----:B------:R-:W-:Y:S01]  /*02c0*/  FADD R10, R10, -R15 ;  /* 0x8000000f0a0a7221 */ /* 0x000fe20000000000 */
[----:B------:R1:W-:Y:S02]  /*02d0*/  @P0 STG.E desc[UR4][R2.64], R15 ;  /* 0x0000000f02000986 */ /* 0x0003e4000c101904 */
[----:B------:R-:W-:-:S04]  /*02e0*/  FFMA R17, R0, R0, R17 ;  /* 0x0000000000117223 */ /* 0x000fc80000000011 */
[----:B------:R-:W-:Y:S01]  /*02f0*/  FFMA R17, R10, R10, R17 ;  /* 0x0000000a0a117223 */ /* 0x000fe20000000011 */
[----:B--2---:R-:W-:Y:S01]  /*0300*/  IMAD.WIDE R4, R11, 0x4, R8 ;  /* 0x000000040b047825 */ /* 0x004fe200078e0208 */
[----:B------:R-:W-:Y:S06]  /*0310*/  @!P0 EXIT ;  /* 0x000000000000894d */ /* 0x000fec0003800000 */
[----:B------:R-:W-:-:S05]  /*0320*/  FMUL R17, R17, 0.25 ;  /* 0x3e80000011117820 */ /* 0x000fca0000400000 */
[----:B------:R-:W-:Y:S01]  /*0330*/  STG.E desc[UR4][R4.64], R17 ;  /* 0x0000001104007986 */ /* 0x000fe2000c101904 */
[----:B------:R-:W-:Y:S05]  /*0340*/  EXIT ;  /* 0x000000000000794d */ /* 0x000fea0003800000 */
.L_x_0:
[----:B------:R-:W-:-:S00]  /*0350*/  BRA `(.L_x_0) ;  /* 0xfffffffc00fc7947 */ /* 0x000fc0000383ffff */
[----:B------:R-:W-:-:S00]  /*0360*/  NOP ;  /* 0x0000000000007918 */ /* 0x000fc00000000000 */
        /* <DEDUP_REMOVED lines=9> */
.L_x_1:


//--------------------- .nv.constant0.triton_poi_fused_add_mean_pow_sub_6 --------------------------
	.section	.nv.constant0.triton_poi_fused_add_mean_pow_sub_6,"a",@progbits
	.sectionflags	@""
	.align	4
.nv.constant0.triton_poi_fused_add_mean_pow_sub_6:
	.zero		564
